//
// Generated by NVIDIA NVVM Compiler
//
// Compiler Build ID: CL-36424714
// Cuda compilation tools, release 13.0, V13.0.88
// Based on NVVM 20.0.0
//

.version 9.0
.target sm_100
.address_size 64

	// .globl	_Z20gather_points_kerneliiiiPKfPKiPf

.visible .entry _Z20gather_points_kerneliiiiPKfPKiPf(
	.param .u32 _Z20gather_points_kerneliiiiPKfPKiPf_param_0,
	.param .u32 _Z20gather_points_kerneliiiiPKfPKiPf_param_1,
	.param .u32 _Z20gather_points_kerneliiiiPKfPKiPf_param_2,
	.param .u32 _Z20gather_points_kerneliiiiPKfPKiPf_param_3,
	.param .u64 .ptr .align 1 _Z20gather_points_kerneliiiiPKfPKiPf_param_4,
	.param .u64 .ptr .align 1 _Z20gather_points_kerneliiiiPKfPKiPf_param_5,
	.param .u64 .ptr .align 1 _Z20gather_points_kerneliiiiPKfPKiPf_param_6
)
{
	.reg .pred 	%p<6>;
	.reg .b32 	%r<16>;
	.reg .b32 	%f<2>;
	.reg .b64 	%rd<16>;

	ld.param.u32 	%r7, [_Z20gather_points_kerneliiiiPKfPKiPf_param_0];
	ld.param.u32 	%r4, [_Z20gather_points_kerneliiiiPKfPKiPf_param_1];
	ld.param.u32 	%r5, [_Z20gather_points_kerneliiiiPKfPKiPf_param_2];
	ld.param.u32 	%r6, [_Z20gather_points_kerneliiiiPKfPKiPf_param_3];
	ld.param.u64 	%rd1, [_Z20gather_points_kerneliiiiPKfPKiPf_param_4];
	ld.param.u64 	%rd2, [_Z20gather_points_kerneliiiiPKfPKiPf_param_5];
	ld.param.u64 	%rd3, [_Z20gather_points_kerneliiiiPKfPKiPf_param_6];
	mov.u32 	%r1, %ctaid.z;
	mov.u32 	%r2, %ctaid.y;
	mov.u32 	%r8, %ctaid.x;
	mov.u32 	%r9, %ntid.x;
	mov.u32 	%r10, %tid.x;
	mad.lo.s32 	%r3, %r8, %r9, %r10;
	setp.ge.s32 	%p1, %r1, %r7;
	setp.ge.s32 	%p2, %r2, %r4;
	or.pred  	%p3, %p1, %p2;
	setp.ge.s32 	%p4, %r3, %r6;
	or.pred  	%p5, %p3, %p4;
	@%p5 bra 	$L__BB0_2;
	cvta.to.global.u64 	%rd4, %rd2;
	cvta.to.global.u64 	%rd5, %rd1;
	cvta.to.global.u64 	%rd6, %rd3;
	mad.lo.s32 	%r11, %r4, %r1, %r2;
	mad.lo.s32 	%r12, %r11, %r6, %r3;
	mul.wide.s32 	%rd7, %r12, 4;
	add.s64 	%rd8, %rd6, %rd7;
	mad.lo.s32 	%r13, %r6, %r1, %r3;
	mul.wide.s32 	%rd9, %r13, 4;
	add.s64 	%rd10, %rd4, %rd9;
	mul.lo.s32 	%r14, %r11, %r5;
	cvt.s64.s32 	%rd11, %r14;
	ld.global.nc.u32 	%r15, [%rd10];
	cvt.s64.s32 	%rd12, %r15;
	add.s64 	%rd13, %rd12, %rd11;
	shl.b64 	%rd14, %rd13, 2;
	add.s64 	%rd15, %rd5, %rd14;
	ld.global.nc.f32 	%f1, [%rd15];
	st.global.f32 	[%rd8], %f1;
$L__BB0_2:
	ret;

}
	// .globl	_Z25gather_points_grad_kerneliiiiPKfPKiPf
.visible .entry _Z25gather_points_grad_kerneliiiiPKfPKiPf(
	.param .u32 _Z25gather_points_grad_kerneliiiiPKfPKiPf_param_0,
	.param .u32 _Z25gather_points_grad_kerneliiiiPKfPKiPf_param_1,
	.param .u32 _Z25gather_points_grad_kerneliiiiPKfPKiPf_param_2,
	.param .u32 _Z25gather_points_grad_kerneliiiiPKfPKiPf_param_3,
	.param .u64 .ptr .align 1 _Z25gather_points_grad_kerneliiiiPKfPKiPf_param_4,
	.param .u64 .ptr .align 1 _Z25gather_points_grad_kerneliiiiPKfPKiPf_param_5,
	.param .u64 .ptr .align 1 _Z25gather_points_grad_kerneliiiiPKfPKiPf_param_6
)
{
	.reg .pred 	%p<6>;
	.reg .b32 	%r<16>;
	.reg .b32 	%f<3>;
	.reg .b64 	%rd<16>;

	ld.param.u32 	%r7, [_Z25gather_points_grad_kerneliiiiPKfPKiPf_param_0];
	ld.param.u32 	%r4, [_Z25gather_points_grad_kerneliiiiPKfPKiPf_param_1];
	ld.param.u32 	%r5, [_Z25gather_points_grad_kerneliiiiPKfPKiPf_param_2];
	ld.param.u32 	%r6, [_Z25gather_points_grad_kerneliiiiPKfPKiPf_param_3];
	ld.param.u64 	%rd1, [_Z25gather_points_grad_kerneliiiiPKfPKiPf_param_4];
	ld.param.u64 	%rd2, [_Z25gather_points_grad_kerneliiiiPKfPKiPf_param_5];
	ld.param.u64 	%rd3, [_Z25gather_points_grad_kerneliiiiPKfPKiPf_param_6];
	mov.u32 	%r1, %ctaid.z;
	mov.u32 	%r2, %ctaid.y;
	mov.u32 	%r8, %ctaid.x;
	mov.u32 	%r9, %ntid.x;
	mov.u32 	%r10, %tid.x;
	mad.lo.s32 	%r3, %r8, %r9, %r10;
	setp.ge.s32 	%p1, %r1, %r7;
	setp.ge.s32 	%p2, %r2, %r4;
	or.pred  	%p3, %p1, %p2;
	setp.ge.s32 	%p4, %r3, %r6;
	or.pred  	%p5, %p3, %p4;
	@%p5 bra 	$L__BB1_2;
	cvta.to.global.u64 	%rd4, %rd2;
	cvta.to.global.u64 	%rd5, %rd1;
	cvta.to.global.u64 	%rd6, %rd3;
	mad.lo.s32 	%r11, %r4, %r1, %r2;
	mad.lo.s32 	%r12, %r11, %r6, %r3;
	mul.wide.s32 	%rd7, %r12, 4;
	add.s64 	%rd8, %rd5, %rd7;
	mad.lo.s32 	%r13, %r6, %r1, %r3;
	mul.wide.s32 	%rd9, %r13, 4;
	add.s64 	%rd10, %rd4, %rd9;
	mul.lo.s32 	%r14, %r11, %r5;
	cvt.s64.s32 	%rd11, %r14;
	ld.global.nc.u32 	%r15, [%rd10];
	cvt.s64.s32 	%rd12, %r15;
	add.s64 	%rd13, %rd12, %rd11;
	shl.b64 	%rd14, %rd13, 2;
	add.s64 	%rd15, %rd6, %rd14;
	ld.global.nc.f32 	%f1, [%rd8];
	atom.global.add.f32 	%f2, [%rd15], %f1;
$L__BB1_2:
	ret;

}


// ===== COMPILED SASS (sm_100) =====

	.target	sm_100

	.elftype	@"ET_EXEC"


//--------------------- .note.nv.tkinfo           --------------------------
	.section	.note.nv.tkinfo,"",@"SHT_NOTE"
	.sectionflags	@"SHF_NOTE_NV_TKINFO"
	.tkinfo
        /*0018*/ 	.word	0x00000002
        /*0030*/ 	.string	""
        /*0030*/ 	.string	"ptxas"
        /*0030*/ 	.string	"Cuda compilation tools, release 13.0, V13.0.88"
        /*0030*/ 	.string	"Build cuda_13.0.r13.0/compiler.36424714_0"
        /*0030*/ 	.string	"-arch sm_100 -m 64 "



//--------------------- .note.nv.cuinfo           --------------------------
	.section	.note.nv.cuinfo,"",@"SHT_NOTE"
	.sectionflags	@"SHF_NOTE_NV_CUINFO"
        /*0018*/ 	.short	0x0002
        /*001a*/ 	.short	0x0064
        /*001c*/ 	.short	0x0082
	.zero		2


//--------------------- .nv.info                  --------------------------
	.section	.nv.info,"",@"SHT_CUDA_INFO"
	.align	4


	//----- nvinfo : EIATTR_REGCOUNT
	.align		4
        /*0000*/ 	.byte	0x04, 0x2f
        /*0002*/ 	.short	(.L_1 - .L_0)
	.align		4
.L_0:
        /*0004*/ 	.word	index@(_Z20gather_points_kerneliiiiPKfPKiPf)
        /*0008*/ 	.word	0x0000000c


	//----- nvinfo : EIATTR_FRAME_SIZE
	.align		4
.L_1:
        /*000c*/ 	.byte	0x04, 0x11
        /*000e*/ 	.short	(.L_3 - .L_2)
	.align		4
.L_2:
        /*0010*/ 	.word	index@(_Z20gather_points_kerneliiiiPKfPKiPf)
        /*0014*/ 	.word	0x00000000


	//----- nvinfo : EIATTR_REGCOUNT
	.align		4
.L_3:
        /*0018*/ 	.byte	0x04, 0x2f
        /*001a*/ 	.short	(.L_5 - .L_4)
	.align		4
.L_4:
        /*001c*/ 	.word	index@(_Z25gather_points_grad_kerneliiiiPKfPKiPf)
        /*0020*/ 	.word	0x0000000e


	//----- nvinfo : EIATTR_FRAME_SIZE
	.align		4
.L_5:
        /*0024*/ 	.byte	0x04, 0x11
        /*0026*/ 	.short	(.L_7 - .L_6)
	.align		4
.L_6:
        /*0028*/ 	.word	index@(_Z25gather_points_grad_kerneliiiiPKfPKiPf)
        /*002c*/ 	.word	0x00000000


	//----- nvinfo : EIATTR_MIN_STACK_SIZE
	.align		4
.L_7:
        /*0030*/ 	.byte	0x04, 0x12
        /*0032*/ 	.short	(.L_9 - .L_8)
	.align		4
.L_8:
        /*0034*/ 	.word	index@(_Z25gather_points_grad_kerneliiiiPKfPKiPf)
        /*0038*/ 	.word	0x00000000


	//----- nvinfo : EIATTR_MIN_STACK_SIZE
	.align		4
.L_9:
        /*003c*/ 	.byte	0x04, 0x12
        /*003e*/ 	.short	(.L_11 - .L_10)
	.align		4
.L_10:
        /*0040*/ 	.word	index@(_Z20gather_points_kerneliiiiPKfPKiPf)
        /*0044*/ 	.word	0x00000000
.L_11:


//--------------------- .nv.compat                --------------------------
	.section	.nv.compat,"",@"SHT_CUDA_COMPAT_INFO"
	.align	4
        /*0000*/ 	.byte	0x02, 0x09, 0x00, 0x00, 0x02, 0x02, 0x01, 0x00, 0x02, 0x05, 0x05, 0x00, 0x03, 0x07, 0x01, 0x01
        /*0010*/ 	.byte	0x02, 0x03, 0x00, 0x00, 0x02, 0x06, 0x01, 0x00, 0x04, 0x0b, 0x08, 0x00, 0x09, 0x00, 0x00, 0x00
        /*0020*/ 	.byte	0x00, 0x00, 0x00, 0x00


//--------------------- .nv.info._Z25gather_points_grad_kerneliiiiPKfPKiPf --------------------------
	.section	.nv.info._Z25gather_points_grad_kerneliiiiPKfPKiPf,"",@"SHT_CUDA_INFO"
	.sectionflags	@""
	.align	4


	//----- nvinfo : EIATTR_CUDA_API_VERSION
	.align		4
        /*0000*/ 	.byte	0x04, 0x37
        /*0002*/ 	.short	(.L_13 - .L_12)
.L_12:
        /*0004*/ 	.word	0x00000082


	//----- nvinfo : EIATTR_KPARAM_INFO
	.align		4
.L_13:
        /*0008*/ 	.byte	0x04, 0x17
        /*000a*/ 	.short	(.L_15 - .L_14)
.L_14:
        /*000c*/ 	.word	0x00000000
        /*0010*/ 	.short	0x0006
        /*0012*/ 	.short	0x0020
        /*0014*/ 	.byte	0x00, 0xf5, 0x21, 0x00


	//----- nvinfo : EIATTR_KPARAM_INFO
	.align		4
.L_15:
        /*0018*/ 	.byte	0x04, 0x17
        /*001a*/ 	.short	(.L_17 - .L_16)
.L_16:
        /*001c*/ 	.word	0x00000000
        /*0020*/ 	.short	0x0005
        /*0022*/ 	.short	0x0018
        /*0024*/ 	.byte	0x00, 0xf5, 0x21, 0x00


	//----- nvinfo : EIATTR_KPARAM_INFO
	.align		4
.L_17:
        /*0028*/ 	.byte	0x04, 0x17
        /*002a*/ 	.short	(.L_19 - .L_18)
.L_18:
        /*002c*/ 	.word	0x00000000
        /*0030*/ 	.short	0x0004
        /*0032*/ 	.short	0x0010
        /*0034*/ 	.byte	0x00, 0xf5, 0x21, 0x00


	//----- nvinfo : EIATTR_KPARAM_INFO
	.align		4
.L_19:
        /*0038*/ 	.byte	0x04, 0x17
        /*003a*/ 	.short	(.L_21 - .L_20)
.L_20:
        /*003c*/ 	.word	0x00000000
        /*0040*/ 	.short	0x0003
        /*0042*/ 	.short	0x000c
        /*0044*/ 	.byte	0x00, 0xf0, 0x11, 0x00


	//----- nvinfo : EIATTR_KPARAM_INFO
	.align		4
.L_21:
        /*0048*/ 	.byte	0x04, 0x17
        /*004a*/ 	.short	(.L_23 - .L_22)
.L_22:
        /*004c*/ 	.word	0x00000000
        /*0050*/ 	.short	0x0002
        /*0052*/ 	.short	0x0008
        /*0054*/ 	.byte	0x00, 0xf0, 0x11, 0x00


	//----- nvinfo : EIATTR_KPARAM_INFO
	.align		4
.L_23:
        /*0058*/ 	.byte	0x04, 0x17
        /*005a*/ 	.short	(.L_25 - .L_24)
.L_24:
        /*005c*/ 	.word	0x00000000
        /*0060*/ 	.short	0x0001
        /*0062*/ 	.short	0x0004
        /*0064*/ 	.byte	0x00, 0xf0, 0x11, 0x00


	//----- nvinfo : EIATTR_KPARAM_INFO
	.align		4
.L_25:
        /*0068*/ 	.byte	0x04, 0x17
        /*006a*/ 	.short	(.L_27 - .L_26)
.L_26:
        /*006c*/ 	.word	0x00000000
        /*0070*/ 	.short	0x0000
        /*0072*/ 	.short	0x0000
        /*0074*/ 	.byte	0x00, 0xf0, 0x11, 0x00


	//----- nvinfo : EIATTR_SPARSE_MMA_MASK
	.align		4
.L_27:
        /*0078*/ 	.byte	0x03, 0x50
        /*007a*/ 	.short	0x0000


	//----- nvinfo : EIATTR_MAXREG_COUNT
	.align		4
        /*007c*/ 	.byte	0x03, 0x1b
        /*007e*/ 	.short	0x00ff


	//----- nvinfo : EIATTR_MERCURY_ISA_VERSION
	.align		4
        /*0080*/ 	.byte	0x03, 0x5f
        /*0082*/ 	.short	0x0101


	//----- nvinfo : EIATTR_VRC_CTA_INIT_COUNT
	.align		4
        /*0084*/ 	.byte	0x02, 0x4a
	.zero		1
	.zero		1


	//----- nvinfo : EIATTR_EXIT_INSTR_OFFSETS
	.align		4
        /*0088*/ 	.byte	0x04, 0x1c
        /*008a*/ 	.short	(.L_29 - .L_28)


	//   ....[0]....
.L_28:
        /*008c*/ 	.word	0x000000c0


	//   ....[1]....
        /*0090*/ 	.word	0x00000200


	//----- nvinfo : EIATTR_CBANK_PARAM_SIZE
	.align		4
.L_29:
        /*0094*/ 	.byte	0x03, 0x19
        /*0096*/ 	.short	0x0028


	//----- nvinfo : EIATTR_PARAM_CBANK
	.align		4
        /*0098*/ 	.byte	0x04, 0x0a
        /*009a*/ 	.short	(.L_31 - .L_30)
	.align		4
.L_30:
        /*009c*/ 	.word	index@(.nv.constant0._Z25gather_points_grad_kerneliiiiPKfPKiPf)
        /*00a0*/ 	.short	0x0380
        /*00a2*/ 	.short	0x0028


	//----- nvinfo : EIATTR_SW_WAR
	.align		4
.L_31:
        /*00a4*/ 	.byte	0x04, 0x36
        /*00a6*/ 	.short	(.L_33 - .L_32)
.L_32:
        /*00a8*/ 	.word	0x00000008
.L_33:


//--------------------- .nv.info._Z20gather_points_kerneliiiiPKfPKiPf --------------------------
	.section	.nv.info._Z20gather_points_kerneliiiiPKfPKiPf,"",@"SHT_CUDA_INFO"
	.sectionflags	@""
	.align	4


	//----- nvinfo : EIATTR_CUDA_API_VERSION
	.align		4
        /*0000*/ 	.byte	0x04, 0x37
        /*0002*/ 	.short	(.L_35 - .L_34)
.L_34:
        /*0004*/ 	.word	0x00000082


	//----- nvinfo : EIATTR_KPARAM_INFO
	.align		4
.L_35:
        /*0008*/ 	.byte	0x04, 0x17
        /*000a*/ 	.short	(.L_37 - .L_36)
.L_36:
        /*000c*/ 	.word	0x00000000
        /*0010*/ 	.short	0x0006
        /*0012*/ 	.short	0x0020
        /*0014*/ 	.byte	0x00, 0xf5, 0x21, 0x00


	//----- nvinfo : EIATTR_KPARAM_INFO
	.align		4
.L_37:
        /*0018*/ 	.byte	0x04, 0x17
        /*001a*/ 	.short	(.L_39 - .L_38)
.L_38:
        /*001c*/ 	.word	0x00000000
        /*0020*/ 	.short	0x0005
        /*0022*/ 	.short	0x0018
        /*0024*/ 	.byte	0x00, 0xf5, 0x21, 0x00


	//----- nvinfo : EIATTR_KPARAM_INFO
	.align		4
.L_39:
        /*0028*/ 	.byte	0x04, 0x17
        /*002a*/ 	.short	(.L_41 - .L_40)
.L_40:
        /*002c*/ 	.word	0x00000000
        /*0030*/ 	.short	0x0004
        /*0032*/ 	.short	0x0010
        /*0034*/ 	.byte	0x00, 0xf5, 0x21, 0x00


	//----- nvinfo : EIATTR_KPARAM_INFO
	.align		4
.L_41:
        /*0038*/ 	.byte	0x04, 0x17
        /*003a*/ 	.short	(.L_43 - .L_42)
.L_42:
        /*003c*/ 	.word	0x00000000
        /*0040*/ 	.short	0x0003
        /*0042*/ 	.short	0x000c
        /*0044*/ 	.byte	0x00, 0xf0, 0x11, 0x00


	//----- nvinfo : EIATTR_KPARAM_INFO
	.align		4
.L_43:
        /*0048*/ 	.byte	0x04, 0x17
        /*004a*/ 	.short	(.L_45 - .L_44)
.L_44:
        /*004c*/ 	.word	0x00000000
        /*0050*/ 	.short	0x0002
        /*0052*/ 	.short	0x0008
        /*0054*/ 	.byte	0x00, 0xf0, 0x11, 0x00


	//----- nvinfo : EIATTR_KPARAM_INFO
	.align		4
.L_45:
        /*0058*/ 	.byte	0x04, 0x17
        /*005a*/ 	.short	(.L_47 - .L_46)
.L_46:
        /*005c*/ 	.word	0x00000000
        /*0060*/ 	.short	0x0001
        /*0062*/ 	.short	0x0004
        /*0064*/ 	.byte	0x00, 0xf0, 0x11, 0x00


	//----- nvinfo : EIATTR_KPARAM_INFO
	.align		4
.L_47:
        /*0068*/ 	.byte	0x04, 0x17
        /*006a*/ 	.short	(.L_49 - .L_48)
.L_48:
        /*006c*/ 	.word	0x00000000
        /*0070*/ 	.short	0x0000
        /*0072*/ 	.short	0x0000
        /*0074*/ 	.byte	0x00, 0xf0, 0x11, 0x00


	//----- nvinfo : EIATTR_SPARSE_MMA_MASK
	.align		4
.L_49:
        /*0078*/ 	.byte	0x03, 0x50
        /*007a*/ 	.short	0x0000


	//----- nvinfo : EIATTR_MAXREG_COUNT
	.align		4
        /*007c*/ 	.byte	0x03, 0x1b
        /*007e*/ 	.short	0x00ff


	//----- nvinfo : EIATTR_MERCURY_ISA_VERSION
	.align		4
        /*0080*/ 	.byte	0x03, 0x5f
        /*0082*/ 	.short	0x0101


	//----- nvinfo : EIATTR_VRC_CTA_INIT_COUNT
	.align		4
        /*0084*/ 	.byte	0x02, 0x4a
	.zero		1
	.zero		1


	//----- nvinfo : EIATTR_EXIT_INSTR_OFFSETS
	.align		4
        /*0088*/ 	.byte	0x04, 0x1c
        /*008a*/ 	.short	(.L_51 - .L_50)


	//   ....[0]....
.L_50:
        /*008c*/ 	.word	0x000000c0


	//   ....[1]....
        /*0090*/ 	.word	0x00000200


	//----- nvinfo : EIATTR_CBANK_PARAM_SIZE
	.align		4
.L_51:
        /*0094*/ 	.byte	0x03, 0x19
        /*0096*/ 	.short	0x0028


	//----- nvinfo : EIATTR_PARAM_CBANK
	.align		4
        /*0098*/ 	.byte	0x04, 0x0a
        /*009a*/ 	.short	(.L_53 - .L_52)
	.align		4
.L_52:
        /*009c*/ 	.word	index@(.nv.constant0._Z20gather_points_kerneliiiiPKfPKiPf)
        /*00a0*/ 	.short	0x0380
        /*00a2*/ 	.short	0x0028


	//----- nvinfo : EIATTR_SW_WAR
	.align		4
.L_53:
        /*00a4*/ 	.byte	0x04, 0x36
        /*00a6*/ 	.short	(.L_55 - .L_54)
.L_54:
        /*00a8*/ 	.word	0x00000008
.L_55:


//--------------------- .nv.callgraph             --------------------------
	.section	.nv.callgraph,"",@"SHT_CUDA_CALLGRAPH"
	.align	4
	.sectionentsize	8
	.align		4
        /*0000*/ 	.word	0x00000000
	.align		4
        /*0004*/ 	.word	0xffffffff
	.align		4
        /*0008*/ 	.word	0x00000000
	.align		4
        /*000c*/ 	.word	0xfffffffe
	.align		4
        /*0010*/ 	.word	0x00000000
	.align		4
        /*0014*/ 	.word	0xfffffffd
	.align		4
        /*0018*/ 	.word	0x00000000
	.align		4
        /*001c*/ 	.word	0xfffffffc


//--------------------- .text._Z25gather_points_grad_kerneliiiiPKfPKiPf --------------------------
	.section	.text._Z25gather_points_grad_kerneliiiiPKfPKiPf,"ax",@progbits
	.align	128
        .global         _Z25gather_points_grad_kerneliiiiPKfPKiPf
        .type           _Z25gather_points_grad_kerneliiiiPKfPKiPf,@function
        .size           _Z25gather_points_grad_kerneliiiiPKfPKiPf,(.L_x_2 - _Z25gather_points_grad_kerneliiiiPKfPKiPf)
        .other          _Z25gather_points_grad_kerneliiiiPKfPKiPf,@"STO_CUDA_ENTRY STV_DEFAULT"
_Z25gather_points_grad_kerneliiiiPKfPKiPf:
.text._Z25gather_points_grad_kerneliiiiPKfPKiPf:
[----:B------:R-:W-:Y:S01]  /*0000*/  LDC R1, c[0x0][0x37c] ;  /* 0x0000df00ff017b82 */ /* 0x000fe20000000800 */
[----:B------:R-:W0:Y:S07]  /*0010*/  S2R R6, SR_CTAID.Y ;  /* 0x0000000000067919 */ /* 0x000e2e0000002600 */
[----:B------:R-:W0:Y:S01]  /*0020*/  LDC.64 R10, c[0x0][0x380] ;  /* 0x0000e000ff0a7b82 */ /* 0x000e220000000a00 */
[----:B------:R-:W1:Y:S07]  /*0030*/  S2R R3, SR_TID.X ;  /* 0x0000000000037919 */ /* 0x000e6e0000002100 */
[----:B------:R-:W1:Y:S08]  /*0040*/  S2UR UR4, SR_CTAID.X ;  /* 0x00000000000479c3 */ /* 0x000e700000002500 */
[----:B------:R-:W1:Y:S08]  /*0050*/  LDC R0, c[0x0][0x360] ;  /* 0x0000d800ff007b82 */ /* 0x000e700000000800 */
[----:B------:R-:W2:Y:S01]  /*0060*/  S2UR UR6, SR_CTAID.Z ;  /* 0x00000000000679c3 */ /* 0x000ea20000002700 */
[----:B0-----:R-:W-:-:S07]  /*0070*/  ISETP.GE.AND P0, PT, R6, R11, PT ;  /* 0x0000000b0600720c */ /* 0x001fce0003f06270 */
[----:B------:R-:W0:Y:S01]  /*0080*/  LDC R9, c[0x0][0x38c] ;  /* 0x0000e300ff097b82 */ /* 0x000e220000000800 */
[----:B-1----:R-:W-:Y:S01]  /*0090*/  IMAD R0, R0, UR4, R3 ;  /* 0x0000000400007c24 */ /* 0x002fe2000f8e0203 */
[----:B--2---:R-:W-:-:S04]  /*00a0*/  ISETP.LE.OR P0, PT, R10, UR6, P0 ;  /* 0x000000060a007c0c */ /* 0x004fc80008703670 */
[----:B0-----:R-:W-:-:S13]  /*00b0*/  ISETP.GE.OR P0, PT, R0, R9, P0 ;  /* 0x000000090000720c */ /* 0x001fda0000706670 */
[----:B------:R-:W-:Y:S05]  /*00c0*/  @P0 EXIT ;  /* 0x000000000000094d */ /* 0x000fea0003800000 */
[----:B------:R-:W0:Y:S01]  /*00d0*/  LDC.64 R4, c[0x0][0x398] ;  /* 0x0000e600ff047b82 */ /* 0x000e220000000a00 */
[----:B------:R-:W1:Y:S01]  /*00e0*/  LDCU.64 UR4, c[0x0][0x358] ;  /* 0x00006b00ff0477ac */ /* 0x000e620008000a00 */
[----:B------:R-:W-:Y:S01]  /*00f0*/  IMAD R7, R9, UR6, R0 ;  /* 0x0000000609077c24 */ /* 0x000fe2000f8e0200 */
[----:B------:R-:W2:Y:S05]  /*0100*/  LDCU UR7, c[0x0][0x388] ;  /* 0x00007100ff0777ac */ /* 0x000eaa0008000800 */
[----:B------:R-:W3:Y:S01]  /*0110*/  LDC.64 R2, c[0x0][0x390] ;  /* 0x0000e400ff027b82 */ /* 0x000ee20000000a00 */
[----:B------:R-:W4:Y:S01]  /*0120*/  LDCU.64 UR8, c[0x0][0x3a0] ;  /* 0x00007400ff0877ac */ /* 0x000f220008000a00 */
[----:B0-----:R-:W-:-:S04]  /*0130*/  IMAD.WIDE R4, R7, 0x4, R4 ;  /* 0x0000000407047825 */ /* 0x001fc800078e0204 */
[----:B------:R-:W-:Y:S02]  /*0140*/  IMAD R7, R11, UR6, R6 ;  /* 0x000000060b077c24 */ /* 0x000fe4000f8e0206 */
[----:B-1----:R-:W5:Y:S02]  /*0150*/  LDG.E.CONSTANT R4, desc[UR4][R4.64] ;  /* 0x0000000404047981 */ /* 0x002f64000c1e9900 */
[----:B------:R-:W-:-:S04]  /*0160*/  IMAD R9, R7, R9, R0 ;  /* 0x0000000907097224 */ /* 0x000fc800078e0200 */
[----:B---3--:R-:W-:-:S06]  /*0170*/  IMAD.WIDE R2, R9, 0x4, R2 ;  /* 0x0000000409027825 */ /* 0x008fcc00078e0202 */
[----:B------:R-:W3:Y:S01]  /*0180*/  LDG.E.CONSTANT R3, desc[UR4][R2.64] ;  /* 0x0000000402037981 */ /* 0x000ee2000c1e9900 */
[----:B--2---:R-:W-:Y:S01]  /*0190*/  IMAD R7, R7, UR7, RZ ;  /* 0x0000000707077c24 */ /* 0x004fe2000f8e02ff */
[----:B-----5:R-:W-:-:S04]  /*01a0*/  SHF.R.S32.HI R0, RZ, 0x1f, R4 ;  /* 0x0000001fff007819 */ /* 0x020fc80000011404 */
[----:B------:R-:W-:-:S04]  /*01b0*/  IADD3 R6, P0, PT, R7, R4, RZ ;  /* 0x0000000407067210 */ /* 0x000fc80007f1e0ff */
[----:B------:R-:W-:Y:S02]  /*01c0*/  LEA.HI.X.SX32 R7, R7, R0, 0x1, P0 ;  /* 0x0000000007077211 */ /* 0x000fe400000f0eff */
[----:B----4-:R-:W-:-:S04]  /*01d0*/  LEA R4, P0, R6, UR8, 0x2 ;  /* 0x0000000806047c11 */ /* 0x010fc8000f8010ff */
[----:B------:R-:W-:-:S05]  /*01e0*/  LEA.HI.X R5, R6, UR9, R7, 0x2, P0 ;  /* 0x0000000906057c11 */ /* 0x000fca00080f1407 */
[----:B---3--:R-:W-:Y:S01]  /*01f0*/  REDG.E.ADD.F32.FTZ.RN.STRONG.GPU desc[UR4][R4.64], R3 ;  /* 0x00000003040079a6 */ /* 0x008fe2000c12f304 */
[----:B------:R-:W-:Y:S05]  /*0200*/  EXIT ;  /* 0x000000000000794d */ /* 0x000fea0003800000 */
.L_x_0:
[----:B------:R-:W-:-:S00]  /*0210*/  BRA `(.L_x_0) ;  /* 0xfffffffc00fc7947 */ /* 0x000fc0000383ffff */
[----:B------:R-:W-:-:S00]  /*0220*/  NOP ;  /* 0x0000000000007918 */ /* 0x000fc00000000000 */
        /* <DEDUP_REMOVED lines=13> */
.L_x_2:


//--------------------- .text._Z20gather_points_kerneliiiiPKfPKiPf --------------------------
	.section	.text._Z20gather_points_kerneliiiiPKfPKiPf,"ax",@progbits
	.align	128
        .global         _Z20gather_points_kerneliiiiPKfPKiPf
        .type           _Z20gather_points_kerneliiiiPKfPKiPf,@function
        .size           _Z20gather_points_kerneliiiiPKfPKiPf,(.L_x_3 - _Z20gather_points_kerneliiiiPKfPKiPf)
        .other          _Z20gather_points_kerneliiiiPKfPKiPf,@"STO_CUDA_ENTRY STV_DEFAULT"
_Z20gather_points_kerneliiiiPKfPKiPf:
.text._Z20gather_points_kerneliiiiPKfPKiPf:
        /* <DEDUP_REMOVED lines=16> */
[----:B------:R-:W2:Y:S01]  /*0100*/  LDCU UR7, c[0x0][0x388] ;  /* 0x00007100ff0777ac */ /* 0x000ea20008000800 */
[----:B------:R-:W3:Y:S02]  /*0110*/  LDCU.64 UR8, c[0x0][0x390] ;  /* 0x00007200ff0877ac */ /* 0x000ee40008000a00 */
[----:B0-----:R-:W-:-:S06]  /*0120*/  IMAD.WIDE R2, R5, 0x4, R2 ;  /* 0x0000000405027825 */ /* 0x001fcc00078e0202 */
[----:B-1----:R-:W4:Y:S01]  /*0130*/  LDG.E.CONSTANT R3, desc[UR4][R2.64] ;  /* 0x0000000402037981 */ /* 0x002f22000c1e9900 */
[----:B------:R-:W-:-:S04]  /*0140*/  IMAD R7, R7, UR6, R4 ;  /* 0x0000000607077c24 */ /* 0x000fc8000f8e0204 */
[----:B--2---:R-:W-:Y:S01]  /*0150*/  IMAD R4, R7, UR7, RZ ;  /* 0x0000000707047c24 */ /* 0x004fe2000f8e02ff */
[----:B----4-:R-:W-:-:S04]  /*0160*/  SHF.R.S32.HI R5, RZ, 0x1f, R3 ;  /* 0x0000001fff057819 */ /* 0x010fc80000011403 */
[C---:B------:R-:W-:Y:S02]  /*0170*/  IADD3 R6, P0, PT, R4.reuse, R3, RZ ;  /* 0x0000000304067210 */ /* 0x040fe40007f1e0ff */
[----:B------:R-:W0:Y:S02]  /*0180*/  LDC.64 R2, c[0x0][0x3a0] ;  /* 0x0000e800ff027b82 */ /* 0x000e240000000a00 */
[----:B------:R-:W-:Y:S02]  /*0190*/  LEA.HI.X.SX32 R5, R4, R5, 0x1, P0 ;  /* 0x0000000504057211 */ /* 0x000fe400000f0eff */
[----:B---3--:R-:W-:-:S04]  /*01a0*/  LEA R4, P0, R6, UR8, 0x2 ;  /* 0x0000000806047c11 */ /* 0x008fc8000f8010ff */
[----:B------:R-:W-:-:S06]  /*01b0*/  LEA.HI.X R5, R6, UR9, R5, 0x2, P0 ;  /* 0x0000000906057c11 */ /* 0x000fcc00080f1405 */
[----:B------:R-:W2:Y:S01]  /*01c0*/  LDG.E.CONSTANT R5, desc[UR4][R4.64] ;  /* 0x0000000404057981 */ /* 0x000ea2000c1e9900 */
[----:B------:R-:W-:-:S04]  /*01d0*/  IMAD R7, R7, R9, R0 ;  /* 0x0000000907077224 */ /* 0x000fc800078e0200 */
[----:B0-----:R-:W-:-:S05]  /*01e0*/  IMAD.WIDE R2, R7, 0x4, R2 ;  /* 0x0000000407027825 */ /* 0x001fca00078e0202 */
[----:B--2---:R-:W-:Y:S01]  /*01f0*/  STG.E desc[UR4][R2.64], R5 ;  /* 0x0000000502007986 */ /* 0x004fe2000c101904 */
[----:B------:R-:W-:Y:S05]  /*0200*/  EXIT ;  /* 0x000000000000794d */ /* 0x000fea0003800000 */
.L_x_1:
        /* <DEDUP_REMOVED lines=15> */
.L_x_3:


//--------------------- .nv.shared.reserved.0     --------------------------
	.section	.nv.shared.reserved.0,"aw",@nobits
	.weak		__nv_reservedSMEM_offset_0_alias
	.size		__nv_reservedSMEM_offset_0_alias, 0, 64
	.other		__nv_reservedSMEM_offset_0_alias,@"STO_CUDA_RESERVED_SHARED STV_DEFAULT"
__nv_reservedSMEM_offset_0_alias:
	.zero		0
	.zero		64


//--------------------- .nv.constant0._Z25gather_points_grad_kerneliiiiPKfPKiPf --------------------------
	.section	.nv.constant0._Z25gather_points_grad_kerneliiiiPKfPKiPf,"a",@progbits
	.sectionflags	@""
	.align	4
.nv.constant0._Z25gather_points_grad_kerneliiiiPKfPKiPf:
	.zero		936


//--------------------- .nv.constant0._Z20gather_points_kerneliiiiPKfPKiPf --------------------------
	.section	.nv.constant0._Z20gather_points_kerneliiiiPKfPKiPf,"a",@progbits
	.sectionflags	@""
	.align	4
.nv.constant0._Z20gather_points_kerneliiiiPKfPKiPf:
	.zero		936


//--------------------- SYMBOLS --------------------------

	.type		.nv.reservedSmem.offset0,@object
	.size		.nv.reservedSmem.offset0,0x4
